//
// Generated by NVIDIA NVVM Compiler
//
// Compiler Build ID: CL-36424714
// Cuda compilation tools, release 13.0, V13.0.88
// Based on NVVM 20.0.0
//

.version 9.0
.target sm_100
.address_size 64

	// .globl	_Z9wave_stepPfS_S_iff

.visible .entry _Z9wave_stepPfS_S_iff(
	.param .u64 .ptr .align 1 _Z9wave_stepPfS_S_iff_param_0,
	.param .u64 .ptr .align 1 _Z9wave_stepPfS_S_iff_param_1,
	.param .u64 .ptr .align 1 _Z9wave_stepPfS_S_iff_param_2,
	.param .u32 _Z9wave_stepPfS_S_iff_param_3,
	.param .f32 _Z9wave_stepPfS_S_iff_param_4,
	.param .f32 _Z9wave_stepPfS_S_iff_param_5
)
{
	.reg .pred 	%p<5>;
	.reg .b32 	%r<18>;
	.reg .b32 	%f<19>;
	.reg .b64 	%rd<17>;

	ld.param.u64 	%rd1, [_Z9wave_stepPfS_S_iff_param_0];
	ld.param.u64 	%rd2, [_Z9wave_stepPfS_S_iff_param_1];
	ld.param.u64 	%rd3, [_Z9wave_stepPfS_S_iff_param_2];
	ld.param.u32 	%r4, [_Z9wave_stepPfS_S_iff_param_3];
	ld.param.f32 	%f1, [_Z9wave_stepPfS_S_iff_param_4];
	ld.param.f32 	%f2, [_Z9wave_stepPfS_S_iff_param_5];
	mov.u32 	%r5, %ctaid.x;
	mov.u32 	%r6, %ntid.x;
	mov.u32 	%r7, %tid.x;
	mad.lo.s32 	%r1, %r5, %r6, %r7;
	mul.lo.s32 	%r8, %r4, %r4;
	setp.ge.s32 	%p1, %r1, %r8;
	@%p1 bra 	$L__BB0_3;
	div.s32 	%r9, %r1, %r4;
	mul.lo.s32 	%r10, %r9, %r4;
	sub.s32 	%r3, %r1, %r10;
	add.s32 	%r11, %r4, -1;
	min.s32 	%r12, %r9, %r3;
	setp.lt.s32 	%p2, %r12, 1;
	max.s32 	%r13, %r9, %r3;
	setp.ge.s32 	%p3, %r13, %r11;
	or.pred  	%p4, %p3, %p2;
	@%p4 bra 	$L__BB0_3;
	cvta.to.global.u64 	%rd4, %rd2;
	add.s32 	%r14, %r9, -1;
	mad.lo.s32 	%r15, %r14, %r4, %r3;
	mul.wide.s32 	%rd5, %r15, 4;
	add.s64 	%rd6, %rd4, %rd5;
	ld.global.f32 	%f3, [%rd6];
	shl.b32 	%r16, %r4, 1;
	add.s32 	%r17, %r15, %r16;
	mul.wide.s32 	%rd7, %r17, 4;
	add.s64 	%rd8, %rd4, %rd7;
	ld.global.f32 	%f4, [%rd8];
	mul.wide.s32 	%rd9, %r4, 4;
	add.s64 	%rd10, %rd6, %rd9;
	ld.global.f32 	%f5, [%rd10+-4];
	ld.global.f32 	%f6, [%rd10+4];
	mul.wide.s32 	%rd11, %r1, 4;
	add.s64 	%rd12, %rd4, %rd11;
	ld.global.f32 	%f7, [%rd12];
	add.f32 	%f8, %f3, %f4;
	add.f32 	%f9, %f8, %f5;
	add.f32 	%f10, %f9, %f6;
	fma.rn.f32 	%f11, %f7, 0fC0800000, %f10;
	add.f32 	%f12, %f7, %f7;
	cvta.to.global.u64 	%rd13, %rd1;
	add.s64 	%rd14, %rd13, %rd11;
	ld.global.f32 	%f13, [%rd14];
	sub.f32 	%f14, %f12, %f13;
	mul.f32 	%f15, %f1, 0f3E800000;
	mul.f32 	%f16, %f1, %f15;
	div.rn.f32 	%f17, %f16, %f2;
	fma.rn.f32 	%f18, %f17, %f11, %f14;
	cvta.to.global.u64 	%rd15, %rd3;
	add.s64 	%rd16, %rd15, %rd11;
	st.global.f32 	[%rd16], %f18;
$L__BB0_3:
	ret;

}


// ===== COMPILED SASS (sm_100) =====

	.target	sm_100

	.elftype	@"ET_EXEC"


//--------------------- .note.nv.tkinfo           --------------------------
	.section	.note.nv.tkinfo,"",@"SHT_NOTE"
	.sectionflags	@"SHF_NOTE_NV_TKINFO"
	.tkinfo
        /*0018*/ 	.word	0x00000002
        /*0030*/ 	.string	""
        /*0030*/ 	.string	"ptxas"
        /*0030*/ 	.string	"Cuda compilation tools, release 13.0, V13.0.88"
        /*0030*/ 	.string	"Build cuda_13.0.r13.0/compiler.36424714_0"
        /*0030*/ 	.string	"-arch sm_100 -m 64 "



//--------------------- .note.nv.cuinfo           --------------------------
	.section	.note.nv.cuinfo,"",@"SHT_NOTE"
	.sectionflags	@"SHF_NOTE_NV_CUINFO"
        /*0018*/ 	.short	0x0002
        /*001a*/ 	.short	0x0064
        /*001c*/ 	.short	0x0082
	.zero		2


//--------------------- .nv.info                  --------------------------
	.section	.nv.info,"",@"SHT_CUDA_INFO"
	.align	4


	//----- nvinfo : EIATTR_REGCOUNT
	.align		4
        /*0000*/ 	.byte	0x04, 0x2f
        /*0002*/ 	.short	(.L_1 - .L_0)
	.align		4
.L_0:
        /*0004*/ 	.word	index@(_Z9wave_stepPfS_S_iff)
        /*0008*/ 	.word	0x00000014


	//----- nvinfo : EIATTR_FRAME_SIZE
	.align		4
.L_1:
        /*000c*/ 	.byte	0x04, 0x11
        /*000e*/ 	.short	(.L_3 - .L_2)
	.align		4
.L_2:
        /*0010*/ 	.word	index@($__internal_0_$__cuda_sm3x_div_rn_noftz_f32_slowpath)
        /*0014*/ 	.word	0x00000000


	//----- nvinfo : EIATTR_FRAME_SIZE
	.align		4
.L_3:
        /*0018*/ 	.byte	0x04, 0x11
        /*001a*/ 	.short	(.L_5 - .L_4)
	.align		4
.L_4:
        /*001c*/ 	.word	index@(_Z9wave_stepPfS_S_iff)
        /*0020*/ 	.word	0x00000000


	//----- nvinfo : EIATTR_MIN_STACK_SIZE
	.align		4
.L_5:
        /*0024*/ 	.byte	0x04, 0x12
        /*0026*/ 	.short	(.L_7 - .L_6)
	.align		4
.L_6:
        /*0028*/ 	.word	index@(_Z9wave_stepPfS_S_iff)
        /*002c*/ 	.word	0x00000000
.L_7:


//--------------------- .nv.compat                --------------------------
	.section	.nv.compat,"",@"SHT_CUDA_COMPAT_INFO"
	.align	4
        /*0000*/ 	.byte	0x02, 0x09, 0x00, 0x00, 0x02, 0x02, 0x01, 0x00, 0x02, 0x05, 0x05, 0x00, 0x03, 0x07, 0x01, 0x01
        /*0010*/ 	.byte	0x02, 0x03, 0x00, 0x00, 0x02, 0x06, 0x01, 0x00, 0x04, 0x0b, 0x08, 0x00, 0x01, 0x00, 0x00, 0x00
        /*0020*/ 	.byte	0x00, 0x00, 0x00, 0x00


//--------------------- .nv.info._Z9wave_stepPfS_S_iff --------------------------
	.section	.nv.info._Z9wave_stepPfS_S_iff,"",@"SHT_CUDA_INFO"
	.sectionflags	@""
	.align	4


	//----- nvinfo : EIATTR_CUDA_API_VERSION
	.align		4
        /*0000*/ 	.byte	0x04, 0x37
        /*0002*/ 	.short	(.L_9 - .L_8)
.L_8:
        /*0004*/ 	.word	0x00000082


	//----- nvinfo : EIATTR_KPARAM_INFO
	.align		4
.L_9:
        /*0008*/ 	.byte	0x04, 0x17
        /*000a*/ 	.short	(.L_11 - .L_10)
.L_10:
        /*000c*/ 	.word	0x00000000
        /*0010*/ 	.short	0x0005
        /*0012*/ 	.short	0x0020
        /*0014*/ 	.byte	0x00, 0xf0, 0x11, 0x00


	//----- nvinfo : EIATTR_KPARAM_INFO
	.align		4
.L_11:
        /*0018*/ 	.byte	0x04, 0x17
        /*001a*/ 	.short	(.L_13 - .L_12)
.L_12:
        /*001c*/ 	.word	0x00000000
        /*0020*/ 	.short	0x0004
        /*0022*/ 	.short	0x001c
        /*0024*/ 	.byte	0x00, 0xf0, 0x11, 0x00


	//----- nvinfo : EIATTR_KPARAM_INFO
	.align		4
.L_13:
        /*0028*/ 	.byte	0x04, 0x17
        /*002a*/ 	.short	(.L_15 - .L_14)
.L_14:
        /*002c*/ 	.word	0x00000000
        /*0030*/ 	.short	0x0003
        /*0032*/ 	.short	0x0018
        /*0034*/ 	.byte	0x00, 0xf0, 0x11, 0x00


	//----- nvinfo : EIATTR_KPARAM_INFO
	.align		4
.L_15:
        /*0038*/ 	.byte	0x04, 0x17
        /*003a*/ 	.short	(.L_17 - .L_16)
.L_16:
        /*003c*/ 	.word	0x00000000
        /*0040*/ 	.short	0x0002
        /*0042*/ 	.short	0x0010
        /*0044*/ 	.byte	0x00, 0xf5, 0x21, 0x00


	//----- nvinfo : EIATTR_KPARAM_INFO
	.align		4
.L_17:
        /*0048*/ 	.byte	0x04, 0x17
        /*004a*/ 	.short	(.L_19 - .L_18)
.L_18:
        /*004c*/ 	.word	0x00000000
        /*0050*/ 	.short	0x0001
        /*0052*/ 	.short	0x0008
        /*0054*/ 	.byte	0x00, 0xf5, 0x21, 0x00


	//----- nvinfo : EIATTR_KPARAM_INFO
	.align		4
.L_19:
        /*0058*/ 	.byte	0x04, 0x17
        /*005a*/ 	.short	(.L_21 - .L_20)
.L_20:
        /*005c*/ 	.word	0x00000000
        /*0060*/ 	.short	0x0000
        /*0062*/ 	.short	0x0000
        /*0064*/ 	.byte	0x00, 0xf5, 0x21, 0x00


	//----- nvinfo : EIATTR_SPARSE_MMA_MASK
	.align		4
.L_21:
        /*0068*/ 	.byte	0x03, 0x50
        /*006a*/ 	.short	0x0000


	//----- nvinfo : EIATTR_MAXREG_COUNT
	.align		4
        /*006c*/ 	.byte	0x03, 0x1b
        /*006e*/ 	.short	0x00ff


	//----- nvinfo : EIATTR_MERCURY_ISA_VERSION
	.align		4
        /*0070*/ 	.byte	0x03, 0x5f
        /*0072*/ 	.short	0x0101


	//----- nvinfo : EIATTR_VRC_CTA_INIT_COUNT
	.align		4
        /*0074*/ 	.byte	0x02, 0x4a
	.zero		1
	.zero		1


	//----- nvinfo : EIATTR_EXIT_INSTR_OFFSETS
	.align		4
        /*0078*/ 	.byte	0x04, 0x1c
        /*007a*/ 	.short	(.L_23 - .L_22)


	//   ....[0]....
.L_22:
        /*007c*/ 	.word	0x00000080


	//   ....[1]....
        /*0080*/ 	.word	0x00000280


	//   ....[2]....
        /*0084*/ 	.word	0x00000530


	//----- nvinfo : EIATTR_CRS_STACK_SIZE
	.align		4
.L_23:
        /*0088*/ 	.byte	0x04, 0x1e
        /*008a*/ 	.short	(.L_25 - .L_24)
.L_24:
        /*008c*/ 	.word	0x00000000


	//----- nvinfo : EIATTR_CBANK_PARAM_SIZE
	.align		4
.L_25:
        /*0090*/ 	.byte	0x03, 0x19
        /*0092*/ 	.short	0x0024


	//----- nvinfo : EIATTR_PARAM_CBANK
	.align		4
        /*0094*/ 	.byte	0x04, 0x0a
        /*0096*/ 	.short	(.L_27 - .L_26)
	.align		4
.L_26:
        /*0098*/ 	.word	index@(.nv.constant0._Z9wave_stepPfS_S_iff)
        /*009c*/ 	.short	0x0380
        /*009e*/ 	.short	0x0024


	//----- nvinfo : EIATTR_SW_WAR
	.align		4
.L_27:
        /*00a0*/ 	.byte	0x04, 0x36
        /*00a2*/ 	.short	(.L_29 - .L_28)
.L_28:
        /*00a4*/ 	.word	0x00000008
.L_29:


//--------------------- .nv.callgraph             --------------------------
	.section	.nv.callgraph,"",@"SHT_CUDA_CALLGRAPH"
	.align	4
	.sectionentsize	8
	.align		4
        /*0000*/ 	.word	0x00000000
	.align		4
        /*0004*/ 	.word	0xffffffff
	.align		4
        /*0008*/ 	.word	0x00000000
	.align		4
        /*000c*/ 	.word	0xfffffffe
	.align		4
        /*0010*/ 	.word	0x00000000
	.align		4
        /*0014*/ 	.word	0xfffffffd
	.align		4
        /*0018*/ 	.word	0x00000000
	.align		4
        /*001c*/ 	.word	0xfffffffc


//--------------------- .text._Z9wave_stepPfS_S_iff --------------------------
	.section	.text._Z9wave_stepPfS_S_iff,"ax",@progbits
	.align	128
        .global         _Z9wave_stepPfS_S_iff
        .type           _Z9wave_stepPfS_S_iff,@function
        .size           _Z9wave_stepPfS_S_iff,(.L_x_10 - _Z9wave_stepPfS_S_iff)
        .other          _Z9wave_stepPfS_S_iff,@"STO_CUDA_ENTRY STV_DEFAULT"
_Z9wave_stepPfS_S_iff:
.text._Z9wave_stepPfS_S_iff:
[----:B------:R-:W-:Y:S01]  /*0000*/  LDC R1, c[0x0][0x37c] ;  /* 0x0000df00ff017b82 */ /* 0x000fe20000000800 */
[----:B------:R-:W0:Y:S07]  /*0010*/  S2R R5, SR_TID.X ;  /* 0x0000000000057919 */ /* 0x000e2e0000002100 */
[----:B------:R-:W0:Y:S08]  /*0020*/  S2UR UR4, SR_CTAID.X ;  /* 0x00000000000479c3 */ /* 0x000e300000002500 */
[----:B------:R-:W0:Y:S08]  /*0030*/  LDC R2, c[0x0][0x360] ;  /* 0x0000d800ff027b82 */ /* 0x000e300000000800 */
[----:B------:R-:W1:Y:S01]  /*0040*/  LDC R3, c[0x0][0x398] ;  /* 0x0000e600ff037b82 */ /* 0x000e620000000800 */
[----:B0-----:R-:W-:-:S02]  /*0050*/  IMAD R2, R2, UR4, R5 ;  /* 0x0000000402027c24 */ /* 0x001fc4000f8e0205 */
[----:B-1----:R-:W-:-:S05]  /*0060*/  IMAD R5, R3, R3, RZ ;  /* 0x0000000303057224 */ /* 0x002fca00078e02ff */
[----:B------:R-:W-:-:S13]  /*0070*/  ISETP.GE.AND P0, PT, R2, R5, PT ;  /* 0x000000050200720c */ /* 0x000fda0003f06270 */
[----:B------:R-:W-:Y:S05]  /*0080*/  @P0 EXIT ;  /* 0x000000000000094d */ /* 0x000fea0003800000 */
[----:B------:R-:W-:-:S04]  /*0090*/  IABS R7, R3 ;  /* 0x0000000300077213 */ /* 0x000fc80000000000 */
[----:B------:R-:W0:Y:S08]  /*00a0*/  I2F.RP R0, R7 ;  /* 0x0000000700007306 */ /* 0x000e300000209400 */
[----:B0-----:R-:W0:Y:S02]  /*00b0*/  MUFU.RCP R0, R0 ;  /* 0x0000000000007308 */ /* 0x001e240000001000 */
[----:B0-----:R-:W-:-:S06]  /*00c0*/  VIADD R4, R0, 0xffffffe ;  /* 0x0ffffffe00047836 */ /* 0x001fcc0000000000 */
[----:B------:R0:W1:Y:S02]  /*00d0*/  F2I.FTZ.U32.TRUNC.NTZ R5, R4 ;  /* 0x0000000400057305 */ /* 0x000064000021f000 */
[----:B0-----:R-:W-:Y:S02]  /*00e0*/  IMAD.MOV.U32 R4, RZ, RZ, RZ ;  /* 0x000000ffff047224 */ /* 0x001fe400078e00ff */
[----:B-1----:R-:W-:-:S04]  /*00f0*/  IMAD.MOV R6, RZ, RZ, -R5 ;  /* 0x000000ffff067224 */ /* 0x002fc800078e0a05 */
[----:B------:R-:W-:Y:S01]  /*0100*/  IMAD R9, R6, R7, RZ ;  /* 0x0000000706097224 */ /* 0x000fe200078e02ff */
[----:B------:R-:W-:-:S03]  /*0110*/  IABS R6, R2 ;  /* 0x0000000200067213 */ /* 0x000fc60000000000 */
[----:B------:R-:W-:-:S06]  /*0120*/  IMAD.HI.U32 R5, R5, R9, R4 ;  /* 0x0000000905057227 */ /* 0x000fcc00078e0004 */
[----:B------:R-:W-:-:S04]  /*0130*/  IMAD.HI.U32 R5, R5, R6, RZ ;  /* 0x0000000605057227 */ /* 0x000fc800078e00ff */
[----:B------:R-:W-:-:S04]  /*0140*/  IMAD.MOV R0, RZ, RZ, -R5 ;  /* 0x000000ffff007224 */ /* 0x000fc800078e0a05 */
[----:B------:R-:W-:-:S05]  /*0150*/  IMAD R0, R7, R0, R6 ;  /* 0x0000000007007224 */ /* 0x000fca00078e0206 */
[----:B------:R-:W-:-:S13]  /*0160*/  ISETP.GT.U32.AND P2, PT, R7, R0, PT ;  /* 0x000000000700720c */ /* 0x000fda0003f44070 */
[-C--:B------:R-:W-:Y:S01]  /*0170*/  @!P2 IADD3 R0, PT, PT, R0, -R7.reuse, RZ ;  /* 0x800000070000a210 */ /* 0x080fe20007ffe0ff */
[----:B------:R-:W-:Y:S01]  /*0180*/  @!P2 VIADD R5, R5, 0x1 ;  /* 0x000000010505a836 */ /* 0x000fe20000000000 */
[----:B------:R-:W-:Y:S02]  /*0190*/  ISETP.NE.AND P2, PT, R3, RZ, PT ;  /* 0x000000ff0300720c */ /* 0x000fe40003f45270 */
[----:B------:R-:W-:Y:S02]  /*01a0*/  ISETP.GE.U32.AND P0, PT, R0, R7, PT ;  /* 0x000000070000720c */ /* 0x000fe40003f06070 */
[----:B------:R-:W-:-:S04]  /*01b0*/  LOP3.LUT R0, R2, R3, RZ, 0x3c, !PT ;  /* 0x0000000302007212 */ /* 0x000fc800078e3cff */
[----:B------:R-:W-:-:S07]  /*01c0*/  ISETP.GE.AND P1, PT, R0, RZ, PT ;  /* 0x000000ff0000720c */ /* 0x000fce0003f26270 */
[----:B------:R-:W-:-:S04]  /*01d0*/  @P0 VIADD R5, R5, 0x1 ;  /* 0x0000000105050836 */ /* 0x000fc80000000000 */
[----:B------:R-:W-:-:S05]  /*01e0*/  IMAD.MOV.U32 R6, RZ, RZ, R5 ;  /* 0x000000ffff067224 */ /* 0x000fca00078e0005 */
[----:B------:R-:W-:Y:S02]  /*01f0*/  @!P1 IADD3 R6, PT, PT, -R6, RZ, RZ ;  /* 0x000000ff06069210 */ /* 0x000fe40007ffe1ff */
[----:B------:R-:W-:-:S05]  /*0200*/  @!P2 LOP3.LUT R6, RZ, R3, RZ, 0x33, !PT ;  /* 0x00000003ff06a212 */ /* 0x000fca00078e33ff */
[----:B------:R-:W-:-:S04]  /*0210*/  IMAD.MOV R0, RZ, RZ, -R6 ;  /* 0x000000ffff007224 */ /* 0x000fc800078e0a06 */
[C---:B------:R-:W-:Y:S02]  /*0220*/  IMAD R7, R3.reuse, R0, R2 ;  /* 0x0000000003077224 */ /* 0x040fe400078e0202 */
[----:B------:R-:W-:-:S03]  /*0230*/  VIADD R0, R3, 0xffffffff ;  /* 0xffffffff03007836 */ /* 0x000fc60000000000 */
[CC--:B------:R-:W-:Y:S02]  /*0240*/  VIMNMX R4, PT, PT, R6.reuse, R7.reuse, PT ;  /* 0x0000000706047248 */ /* 0x0c0fe40003fe0100 */
[----:B------:R-:W-:Y:S02]  /*0250*/  VIMNMX R5, PT, PT, R6, R7, !PT ;  /* 0x0000000706057248 */ /* 0x000fe40007fe0100 */
[----:B------:R-:W-:-:S04]  /*0260*/  ISETP.GE.AND P0, PT, R4, 0x1, PT ;  /* 0x000000010400780c */ /* 0x000fc80003f06270 */
[----:B------:R-:W-:-:S13]  /*0270*/  ISETP.GE.OR P0, PT, R5, R0, !P0 ;  /* 0x000000000500720c */ /* 0x000fda0004706670 */
[----:B------:R-:W-:Y:S05]  /*0280*/  @P0 EXIT ;  /* 0x000000000000094d */ /* 0x000fea0003800000 */
[----:B------:R-:W0:Y:S01]  /*0290*/  LDC.64 R4, c[0x0][0x388] ;  /* 0x0000e200ff047b82 */ /* 0x000e220000000a00 */
[----:B------:R-:W-:Y:S01]  /*02a0*/  VIADD R0, R6, 0xffffffff ;  /* 0xffffffff06007836 */ /* 0x000fe20000000000 */
[----:B------:R-:W1:Y:S03]  /*02b0*/  LDCU.64 UR4, c[0x0][0x358] ;  /* 0x00006b00ff0477ac */ /* 0x000e660008000a00 */
[----:B------:R-:W-:-:S03]  /*02c0*/  IMAD R0, R0, R3, R7 ;  /* 0x0000000300007224 */ /* 0x000fc600078e0207 */
[----:B------:R-:W2:Y:S02]  /*02d0*/  LDC.64 R12, c[0x0][0x380] ;  /* 0x0000e000ff0c7b82 */ /* 0x000ea40000000a00 */
[----:B------:R-:W-:-:S06]  /*02e0*/  LEA R9, R3, R0, 0x1 ;  /* 0x0000000003097211 */ /* 0x000fcc00078e08ff */
[----:B------:R-:W3:Y:S01]  /*02f0*/  LDC R17, c[0x0][0x3a0] ;  /* 0x0000e800ff117b82 */ /* 0x000ee20000000800 */
[----:B0-----:R-:W-:-:S07]  /*0300*/  IMAD.WIDE R8, R9, 0x4, R4 ;  /* 0x0000000409087825 */ /* 0x001fce00078e0204 */
[----:B------:R-:W0:Y:S01]  /*0310*/  LDC R16, c[0x0][0x39c] ;  /* 0x0000e700ff107b82 */ /* 0x000e220000000800 */
[----:B------:R-:W-:Y:S01]  /*0320*/  IMAD.WIDE R6, R0, 0x4, R4 ;  /* 0x0000000400067825 */ /* 0x000fe200078e0204 */
[----:B-1----:R-:W4:Y:S04]  /*0330*/  LDG.E R9, desc[UR4][R8.64] ;  /* 0x0000000408097981 */ /* 0x002f28000c1e1900 */
[----:B------:R0:W4:Y:S01]  /*0340*/  LDG.E R0, desc[UR4][R6.64] ;  /* 0x0000000406007981 */ /* 0x000122000c1e1900 */
[----:B------:R-:W-:-:S04]  /*0350*/  IMAD.WIDE R10, R3, 0x4, R6 ;  /* 0x00000004030a7825 */ /* 0x000fc800078e0206 */
[C---:B------:R-:W-:Y:S01]  /*0360*/  IMAD.WIDE R4, R2.reuse, 0x4, R4 ;  /* 0x0000000402047825 */ /* 0x040fe200078e0204 */
[----:B------:R-:W5:Y:S03]  /*0370*/  LDG.E R3, desc[UR4][R10.64+-0x4] ;  /* 0xfffffc040a037981 */ /* 0x000f66000c1e1900 */
[----:B--2---:R-:W-:Y:S01]  /*0380*/  IMAD.WIDE R12, R2, 0x4, R12 ;  /* 0x00000004020c7825 */ /* 0x004fe200078e020c */
[----:B------:R-:W2:Y:S04]  /*0390*/  LDG.E R14, desc[UR4][R10.64+0x4] ;  /* 0x000004040a0e7981 */ /* 0x000ea8000c1e1900 */
[----:B------:R-:W2:Y:S04]  /*03a0*/  LDG.E R4, desc[UR4][R4.64] ;  /* 0x0000000404047981 */ /* 0x000ea8000c1e1900 */
[----:B------:R-:W2:Y:S01]  /*03b0*/  LDG.E R12, desc[UR4][R12.64] ;  /* 0x000000040c0c7981 */ /* 0x000ea2000c1e1900 */
[----:B---3--:R-:W1:Y:S01]  /*03c0*/  MUFU.RCP R15, R17 ;  /* 0x00000011000f7308 */ /* 0x008e620000001000 */
[----:B0-----:R-:W-:Y:S01]  /*03d0*/  FMUL R7, R16, 0.25 ;  /* 0x3e80000010077820 */ /* 0x001fe20000400000 */
[----:B-1----:R-:W-:-:S04]  /*03e0*/  FFMA R8, R15, -R17, 1 ;  /* 0x3f8000000f087423 */ /* 0x002fc80000000811 */
[----:B------:R-:W-:Y:S01]  /*03f0*/  FFMA R15, R15, R8, R15 ;  /* 0x000000080f0f7223 */ /* 0x000fe2000000000f */
[----:B----4-:R-:W-:Y:S01]  /*0400*/  FADD R6, R0, R9 ;  /* 0x0000000900067221 */ /* 0x010fe20000000000 */
[----:B------:R-:W-:-:S04]  /*0410*/  FMUL R0, R7, R16 ;  /* 0x0000001007007220 */ /* 0x000fc80000400000 */
[----:B------:R-:W0:Y:S01]  /*0420*/  FCHK P0, R0, R17 ;  /* 0x0000001100007302 */ /* 0x000e220000000000 */
[----:B-----5:R-:W-:Y:S01]  /*0430*/  FADD R3, R3, R6 ;  /* 0x0000000603037221 */ /* 0x020fe20000000000 */
[----:B------:R-:W-:-:S03]  /*0440*/  FFMA R6, R0, R15, RZ ;  /* 0x0000000f00067223 */ /* 0x000fc600000000ff */
[----:B--2---:R-:W-:Y:S01]  /*0450*/  FADD R3, R14, R3 ;  /* 0x000000030e037221 */ /* 0x004fe20000000000 */
[----:B------:R-:W-:Y:S01]  /*0460*/  FFMA R7, R6, -R17, R0 ;  /* 0x8000001106077223 */ /* 0x000fe20000000000 */
[C---:B------:R-:W-:Y:S02]  /*0470*/  FADD R5, R4.reuse, R4 ;  /* 0x0000000404057221 */ /* 0x040fe40000000000 */
[----:B------:R-:W-:Y:S01]  /*0480*/  FFMA R4, R4, -4, R3 ;  /* 0xc080000004047823 */ /* 0x000fe20000000003 */
[----:B------:R-:W-:Y:S01]  /*0490*/  FFMA R15, R15, R7, R6 ;  /* 0x000000070f0f7223 */ /* 0x000fe20000000006 */
[----:B------:R-:W-:Y:S01]  /*04a0*/  FADD R5, R5, -R12 ;  /* 0x8000000c05057221 */ /* 0x000fe20000000000 */
[----:B0-----:R-:W-:Y:S06]  /*04b0*/  @!P0 BRA `(.L_x_0) ;  /* 0x00000000000c8947 */ /* 0x001fec0003800000 */
[----:B------:R-:W-:-:S07]  /*04c0*/  MOV R6, 0x4e0 ;  /* 0x000004e000067802 */ /* 0x000fce0000000f00 */
[----:B------:R-:W-:Y:S05]  /*04d0*/  CALL.REL.NOINC `($__internal_0_$__cuda_sm3x_div_rn_noftz_f32_slowpath) ;  /* 0x0000000000187944 */ /* 0x000fea0003c00000 */
[----:B------:R-:W-:-:S07]  /*04e0*/  IMAD.MOV.U32 R15, RZ, RZ, R0 ;  /* 0x000000ffff0f7224 */ /* 0x000fce00078e0000 */
.L_x_0:
[----:B------:R-:W0:Y:S01]  /*04f0*/  LDC.64 R6, c[0x0][0x390] ;  /* 0x0000e400ff067b82 */ /* 0x000e220000000a00 */
[----:B------:R-:W-:Y:S01]  /*0500*/  FFMA R5, R4, R15, R5 ;  /* 0x0000000f04057223 */ /* 0x000fe20000000005 */
[----:B0-----:R-:W-:-:S05]  /*0510*/  IMAD.WIDE R2, R2, 0x4, R6 ;  /* 0x0000000402027825 */ /* 0x001fca00078e0206 */
[----:B------:R-:W-:Y:S01]  /*0520*/  STG.E desc[UR4][R2.64], R5 ;  /* 0x0000000502007986 */ /* 0x000fe2000c101904 */
[----:B------:R-:W-:Y:S05]  /*0530*/  EXIT ;  /* 0x000000000000794d */ /* 0x000fea0003800000 */
        .weak           $__internal_0_$__cuda_sm3x_div_rn_noftz_f32_slowpath
        .type           $__internal_0_$__cuda_sm3x_div_rn_noftz_f32_slowpath,@function
        .size           $__internal_0_$__cuda_sm3x_div_rn_noftz_f32_slowpath,(.L_x_10 - $__internal_0_$__cuda_sm3x_div_rn_noftz_f32_slowpath)
$__internal_0_$__cuda_sm3x_div_rn_noftz_f32_slowpath:
[----:B------:R-:W0:Y:S01]  /*0540*/  LDC R3, c[0x0][0x3a0] ;  /* 0x0000e800ff037b82 */ /* 0x000e220000000800 */
[----:B------:R-:W-:Y:S02]  /*0550*/  SHF.R.U32.HI R7, RZ, 0x17, R0 ;  /* 0x00000017ff077819 */ /* 0x000fe40000011600 */
[----:B------:R-:W-:Y:S02]  /*0560*/  MOV R9, R0 ;  /* 0x0000000000097202 */ /* 0x000fe40000000f00 */
[----:B------:R-:W-:-:S03]  /*0570*/  LOP3.LUT R7, R7, 0xff, RZ, 0xc0, !PT ;  /* 0x000000ff07077812 */ /* 0x000fc600078ec0ff */
[----:B------:R-:W1:Y:S02]  /*0580*/  LDC R10, c[0x0][0x3a0] ;  /* 0x0000e800ff0a7b82 */ /* 0x000e640000000800 */
[----:B------:R-:W-:Y:S01]  /*0590*/  VIADD R12, R7, 0xffffffff ;  /* 0xffffffff070c7836 */ /* 0x000fe20000000000 */
[----:B0-----:R-:W-:-:S04]  /*05a0*/  SHF.R.U32.HI R8, RZ, 0x17, R3 ;  /* 0x00000017ff087819 */ /* 0x001fc80000011603 */
[----:B------:R-:W-:-:S05]  /*05b0*/  LOP3.LUT R8, R8, 0xff, RZ, 0xc0, !PT ;  /* 0x000000ff08087812 */ /* 0x000fca00078ec0ff */
[----:B------:R-:W-:-:S05]  /*05c0*/  VIADD R13, R8, 0xffffffff ;  /* 0xffffffff080d7836 */ /* 0x000fca0000000000 */
[----:B------:R-:W-:-:S04]  /*05d0*/  ISETP.GT.U32.AND P0, PT, R13, 0xfd, PT ;  /* 0x000000fd0d00780c */ /* 0x000fc80003f04070 */
[----:B------:R-:W-:-:S13]  /*05e0*/  ISETP.GT.U32.OR P0, PT, R12, 0xfd, P0 ;  /* 0x000000fd0c00780c */ /* 0x000fda0000704470 */
[----:B------:R-:W-:Y:S01]  /*05f0*/  @!P0 IMAD.MOV.U32 R11, RZ, RZ, RZ ;  /* 0x000000ffff0b8224 */ /* 0x000fe200078e00ff */
[----:B-1----:R-:W-:Y:S06]  /*0600*/  @!P0 BRA `(.L_x_1) ;  /* 0x00000000005c8947 */ /* 0x002fec0003800000 */
[----:B------:R-:W-:Y:S02]  /*0610*/  FSETP.GTU.FTZ.AND P1, PT, |R3|, +INF , PT ;  /* 0x7f8000000300780b */ /* 0x000fe40003f3c200 */
[----:B------:R-:W-:-:S04]  /*0620*/  FSETP.GTU.FTZ.AND P0, PT, |R0|, +INF , PT ;  /* 0x7f8000000000780b */ /* 0x000fc80003f1c200 */
[----:B------:R-:W-:-:S13]  /*0630*/  PLOP3.LUT P0, PT, P0, P1, PT, 0xf8, 0x8f ;  /* 0x00000000008f781c */ /* 0x000fda0000703f70 */
[----:B------:R-:W-:Y:S05]  /*0640*/  @P0 BRA `(.L_x_2) ;  /* 0x0000000400440947 */ /* 0x000fea0003800000 */
[----:B------:R-:W-:-:S13]  /*0650*/  LOP3.LUT P0, RZ, R10, 0x7fffffff, R9, 0xc8, !PT ;  /* 0x7fffffff0aff7812 */ /* 0x000fda000780c809 */
[----:B------:R-:W-:Y:S05]  /*0660*/  @!P0 BRA `(.L_x_3) ;  /* 0x0000000400348947 */ /* 0x000fea0003800000 */
[C---:B------:R-:W-:Y:S02]  /*0670*/  FSETP.NEU.FTZ.AND P2, PT, |R0|.reuse, +INF , PT ;  /* 0x7f8000000000780b */ /* 0x040fe40003f5d200 */
[----:B------:R-:W-:Y:S02]  /*0680*/  FSETP.NEU.FTZ.AND P1, PT, |R3|, +INF , PT ;  /* 0x7f8000000300780b */ /* 0x000fe40003f3d200 */
[----:B------:R-:W-:-:S11]  /*0690*/  FSETP.NEU.FTZ.AND P0, PT, |R0|, +INF , PT ;  /* 0x7f8000000000780b */ /* 0x000fd60003f1d200 */
[----:B------:R-:W-:Y:S05]  /*06a0*/  @!P1 BRA !P2, `(.L_x_3) ;  /* 0x0000000400249947 */ /* 0x000fea0005000000 */
[----:B------:R-:W-:-:S04]  /*06b0*/  LOP3.LUT P2, RZ, R9, 0x7fffffff, RZ, 0xc0, !PT ;  /* 0x7fffffff09ff7812 */ /* 0x000fc8000784c0ff */
[----:B------:R-:W-:-:S13]  /*06c0*/  PLOP3.LUT P1, PT, P1, P2, PT, 0x2f, 0xf2 ;  /* 0x0000000000f2781c */ /* 0x000fda0000f24577 */
[----:B------:R-:W-:Y:S05]  /*06d0*/  @P1 BRA `(.L_x_4) ;  /* 0x0000000400101947 */ /* 0x000fea0003800000 */
[----:B------:R-:W-:-:S04]  /*06e0*/  LOP3.LUT P1, RZ, R10, 0x7fffffff, RZ, 0xc0, !PT ;  /* 0x7fffffff0aff7812 */ /* 0x000fc8000782c0ff */
[----:B------:R-:W-:-:S13]  /*06f0*/  PLOP3.LUT P0, PT, P0, P1, PT, 0x2f, 0xf2 ;  /* 0x0000000000f2781c */ /* 0x000fda0000702577 */
[----:B------:R-:W-:Y:S05]  /*0700*/  @P0 BRA `(.L_x_5) ;  /* 0x0000000000f80947 */ /* 0x000fea0003800000 */
[----:B------:R-:W-:Y:S02]  /*0710*/  ISETP.GE.AND P0, PT, R12, RZ, PT ;  /* 0x000000ff0c00720c */ /* 0x000fe40003f06270 */
[----:B------:R-:W-:-:S11]  /*0720*/  ISETP.GE.AND P1, PT, R13, RZ, PT ;  /* 0x000000ff0d00720c */ /* 0x000fd60003f26270 */
[----:B------:R-:W-:Y:S02]  /*0730*/  @P0 IMAD.MOV.U32 R11, RZ, RZ, RZ ;  /* 0x000000ffff0b0224 */ /* 0x000fe400078e00ff */
[----:B------:R-:W-:Y:S01]  /*0740*/  @!P0 FFMA R9, R0, 1.84467440737095516160e+19, RZ ;  /* 0x5f80000000098823 */ /* 0x000fe200000000ff */
[----:B------:R-:W-:Y:S02]  /*0750*/  @!P0 IMAD.MOV.U32 R11, RZ, RZ, -0x40 ;  /* 0xffffffc0ff0b8424 */ /* 0x000fe400078e00ff */
[----:B------:R-:W-:-:S03]  /*0760*/  @!P1 FFMA R10, R3, 1.84467440737095516160e+19, RZ ;  /* 0x5f800000030a9823 */ /* 0x000fc600000000ff */
[----:B------:R-:W-:-:S07]  /*0770*/  @!P1 IADD3 R11, PT, PT, R11, 0x40, RZ ;  /* 0x000000400b0b9810 */ /* 0x000fce0007ffe0ff */
.L_x_1:
[----:B------:R-:W-:Y:S01]  /*0780*/  LEA R3, R8, 0xc0800000, 0x17 ;  /* 0xc080000008037811 */ /* 0x000fe200078eb8ff */
[----:B------:R-:W-:-:S04]  /*0790*/  VIADD R7, R7, 0xffffff81 ;  /* 0xffffff8107077836 */ /* 0x000fc80000000000 */
[----:B------:R-:W-:Y:S01]  /*07a0*/  IMAD.IADD R3, R10, 0x1, -R3 ;  /* 0x000000010a037824 */ /* 0x000fe200078e0a03 */
[C---:B------:R-:W-:Y:S01]  /*07b0*/  IADD3 R8, PT, PT, R7.reuse, 0x7f, -R8 ;  /* 0x0000007f07087810 */ /* 0x040fe20007ffe808 */
[----:B------:R-:W-:Y:S02]  /*07c0*/  IMAD R0, R7, -0x800000, R9 ;  /* 0xff80000007007824 */ /* 0x000fe400078e0209 */
[----:B------:R-:W0:Y:S01]  /*07d0*/  MUFU.RCP R10, R3 ;  /* 0x00000003000a7308 */ /* 0x000e220000001000 */
[----:B------:R-:W-:Y:S01]  /*07e0*/  FADD.FTZ R13, -R3, -RZ ;  /* 0x800000ff030d7221 */ /* 0x000fe20000010100 */
[----:B------:R-:W-:-:S03]  /*07f0*/  IMAD.IADD R8, R8, 0x1, R11 ;  /* 0x0000000108087824 */ /* 0x000fc600078e020b */
[----:B0-----:R-:W-:-:S04]  /*0800*/  FFMA R15, R10, R13, 1 ;  /* 0x3f8000000a0f7423 */ /* 0x001fc8000000000d */
[----:B------:R-:W-:-:S04]  /*0810*/  FFMA R12, R10, R15, R10 ;  /* 0x0000000f0a0c7223 */ /* 0x000fc8000000000a */
[----:B------:R-:W-:-:S04]  /*0820*/  FFMA R9, R0, R12, RZ ;  /* 0x0000000c00097223 */ /* 0x000fc800000000ff */
[----:B------:R-:W-:-:S04]  /*0830*/  FFMA R10, R13, R9, R0 ;  /* 0x000000090d0a7223 */ /* 0x000fc80000000000 */
[----:B------:R-:W-:-:S04]  /*0840*/  FFMA R9, R12, R10, R9 ;  /* 0x0000000a0c097223 */ /* 0x000fc80000000009 */
[----:B------:R-:W-:-:S04]  /*0850*/  FFMA R10, R13, R9, R0 ;  /* 0x000000090d0a7223 */ /* 0x000fc80000000000 */
[----:B------:R-:W-:-:S05]  /*0860*/  FFMA R0, R12, R10, R9 ;  /* 0x0000000a0c007223 */ /* 0x000fca0000000009 */
[----:B------:R-:W-:-:S04]  /*0870*/  SHF.R.U32.HI R3, RZ, 0x17, R0 ;  /* 0x00000017ff037819 */ /* 0x000fc80000011600 */
[----:B------:R-:W-:-:S04]  /*0880*/  LOP3.LUT R3, R3, 0xff, RZ, 0xc0, !PT ;  /* 0x000000ff03037812 */ /* 0x000fc800078ec0ff */
[----:B------:R-:W-:-:S05]  /*0890*/  IADD3 R11, PT, PT, R3, R8, RZ ;  /* 0x00000008030b7210 */ /* 0x000fca0007ffe0ff */
[----:B------:R-:W-:-:S05]  /*08a0*/  VIADD R3, R11, 0xffffffff ;  /* 0xffffffff0b037836 */ /* 0x000fca0000000000 */
[----:B------:R-:W-:-:S13]  /*08b0*/  ISETP.GE.U32.AND P0, PT, R3, 0xfe, PT ;  /* 0x000000fe0300780c */ /* 0x000fda0003f06070 */
[----:B------:R-:W-:Y:S05]  /*08c0*/  @!P0 BRA `(.L_x_6) ;  /* 0x0000000000808947 */ /* 0x000fea0003800000 */
[----:B------:R-:W-:-:S13]  /*08d0*/  ISETP.GT.AND P0, PT, R11, 0xfe, PT ;  /* 0x000000fe0b00780c */ /* 0x000fda0003f04270 */
[----:B------:R-:W-:Y:S05]  /*08e0*/  @P0 BRA `(.L_x_7) ;  /* 0x00000000006c0947 */ /* 0x000fea0003800000 */
[----:B------:R-:W-:-:S13]  /*08f0*/  ISETP.GE.AND P0, PT, R11, 0x1, PT ;  /* 0x000000010b00780c */ /* 0x000fda0003f06270 */
[----:B------:R-:W-:Y:S05]  /*0900*/  @P0 BRA `(.L_x_8) ;  /* 0x0000000000980947 */ /* 0x000fea0003800000 */
[----:B------:R-:W-:Y:S02]  /*0910*/  ISETP.GE.AND P0, PT, R11, -0x18, PT ;  /* 0xffffffe80b00780c */ /* 0x000fe40003f06270 */
[----:B------:R-:W-:-:S11]  /*0920*/  LOP3.LUT R0, R0, 0x80000000, RZ, 0xc0, !PT ;  /* 0x8000000000007812 */ /* 0x000fd600078ec0ff */
[----:B------:R-:W-:Y:S05]  /*0930*/  @!P0 BRA `(.L_x_8) ;  /* 0x00000000008c8947 */ /* 0x000fea0003800000 */
[CCC-:B------:R-:W-:Y:S01]  /*0940*/  FFMA.RZ R3, R12.reuse, R10.reuse, R9.reuse ;  /* 0x0000000a0c037223 */ /* 0x1c0fe2000000c009 */
[CCC-:B------:R-:W-:Y:S01]  /*0950*/  FFMA.RM R8, R12.reuse, R10.reuse, R9.reuse ;  /* 0x0000000a0c087223 */ /* 0x1c0fe20000004009 */
[C---:B------:R-:W-:Y:S02]  /*0960*/  ISETP.NE.AND P2, PT, R11.reuse, RZ, PT ;  /* 0x000000ff0b00720c */ /* 0x040fe40003f45270 */
[----:B------:R-:W-:Y:S02]  /*0970*/  ISETP.NE.AND P1, PT, R11, RZ, PT ;  /* 0x000000ff0b00720c */ /* 0x000fe40003f25270 */
[----:B------:R-:W-:Y:S01]  /*0980*/  LOP3.LUT R7, R3, 0x7fffff, RZ, 0xc0, !PT ;  /* 0x007fffff03077812 */ /* 0x000fe200078ec0ff */
[----:B------:R-:W-:Y:S01]  /*0990*/  FFMA.RP R3, R12, R10, R9 ;  /* 0x0000000a0c037223 */ /* 0x000fe20000008009 */
[----:B------:R-:W-:Y:S02]  /*09a0*/  VIADD R10, R11, 0x20 ;  /* 0x000000200b0a7836 */ /* 0x000fe40000000000 */
[----:B------:R-:W-:Y:S01]  /*09b0*/  LOP3.LUT R7, R7, 0x800000, RZ, 0xfc, !PT ;  /* 0x0080000007077812 */ /* 0x000fe200078efcff */
[----:B------:R-:W-:Y:S01]  /*09c0*/  IMAD.MOV R9, RZ, RZ, -R11 ;  /* 0x000000ffff097224 */ /* 0x000fe200078e0a0b */
[----:B------:R-:W-:-:S02]  /*09d0*/  FSETP.NEU.FTZ.AND P0, PT, R3, R8, PT ;  /* 0x000000080300720b */ /* 0x000fc40003f1d000 */
[----:B------:R-:W-:Y:S02]  /*09e0*/  SHF.L.U32 R10, R7, R10, RZ ;  /* 0x0000000a070a7219 */ /* 0x000fe400000006ff */
[----:B------:R-:W-:Y:S02]  /*09f0*/  SEL R8, R9, RZ, P2 ;  /* 0x000000ff09087207 */ /* 0x000fe40001000000 */
[----:B------:R-:W-:Y:S02]  /*0a00*/  ISETP.NE.AND P1, PT, R10, RZ, P1 ;  /* 0x000000ff0a00720c */ /* 0x000fe40000f25270 */
[----:B------:R-:W-:Y:S02]  /*0a10*/  SHF.R.U32.HI R8, RZ, R8, R7 ;  /* 0x00000008ff087219 */ /* 0x000fe40000011607 */
[----:B------:R-:W-:Y:S02]  /*0a20*/  PLOP3.LUT P0, PT, P0, P1, PT, 0xf8, 0x8f ;  /* 0x00000000008f781c */ /* 0x000fe40000703f70 */
[----:B------:R-:W-:-:S02]  /*0a30*/  SHF.R.U32.HI R10, RZ, 0x1, R8 ;  /* 0x00000001ff0a7819 */ /* 0x000fc40000011608 */
[----:B------:R-:W-:-:S04]  /*0a40*/  SEL R3, RZ, 0x1, !P0 ;  /* 0x00000001ff037807 */ /* 0x000fc80004000000 */
[----:B------:R-:W-:-:S04]  /*0a50*/  LOP3.LUT R3, R3, 0x1, R10, 0xf8, !PT ;  /* 0x0000000103037812 */ /* 0x000fc800078ef80a */
[----:B------:R-:W-:-:S04]  /*0a60*/  LOP3.LUT R3, R3, R8, RZ, 0xc0, !PT ;  /* 0x0000000803037212 */ /* 0x000fc800078ec0ff */
[----:B------:R-:W-:-:S04]  /*0a70*/  IADD3 R3, PT, PT, R10, R3, RZ ;  /* 0x000000030a037210 */ /* 0x000fc80007ffe0ff */
[----:B------:R-:W-:Y:S01]  /*0a80*/  LOP3.LUT R0, R3, R0, RZ, 0xfc, !PT ;  /* 0x0000000003007212 */ /* 0x000fe200078efcff */
[----:B------:R-:W-:Y:S06]  /*0a90*/  BRA `(.L_x_8) ;  /* 0x0000000000347947 */ /* 0x000fec0003800000 */
.L_x_7:
[----:B------:R-:W-:-:S04]  /*0aa0*/  LOP3.LUT R0, R0, 0x80000000, RZ, 0xc0, !PT ;  /* 0x8000000000007812 */ /* 0x000fc800078ec0ff */
[----:B------:R-:W-:Y:S01]  /*0ab0*/  LOP3.LUT R0, R0, 0x7f800000, RZ, 0xfc, !PT ;  /* 0x7f80000000007812 */ /* 0x000fe200078efcff */
[----:B------:R-:W-:Y:S06]  /*0ac0*/  BRA `(.L_x_8) ;  /* 0x0000000000287947 */ /* 0x000fec0003800000 */
.L_x_6:
[----:B------:R-:W-:Y:S01]  /*0ad0*/  IMAD R0, R8, 0x800000, R0 ;  /* 0x0080000008007824 */ /* 0x000fe200078e0200 */
[----:B------:R-:W-:Y:S06]  /*0ae0*/  BRA `(.L_x_8) ;  /* 0x0000000000207947 */ /* 0x000fec0003800000 */
.L_x_5:
[----:B------:R-:W-:-:S04]  /*0af0*/  LOP3.LUT R0, R10, 0x80000000, R9, 0x48, !PT ;  /* 0x800000000a007812 */ /* 0x000fc800078e4809 */
[----:B------:R-:W-:Y:S01]  /*0b00*/  LOP3.LUT R0, R0, 0x7f800000, RZ, 0xfc, !PT ;  /* 0x7f80000000007812 */ /* 0x000fe200078efcff */
[----:B------:R-:W-:Y:S06]  /*0b10*/  BRA `(.L_x_8) ;  /* 0x0000000000147947 */ /* 0x000fec0003800000 */
.L_x_4:
[----:B------:R-:W-:Y:S01]  /*0b20*/  LOP3.LUT R0, R10, 0x80000000, R9, 0x48, !PT ;  /* 0x800000000a007812 */ /* 0x000fe200078e4809 */
[----:B------:R-:W-:Y:S06]  /*0b30*/  BRA `(.L_x_8) ;  /* 0x00000000000c7947 */ /* 0x000fec0003800000 */
.L_x_3:
[----:B------:R-:W0:Y:S01]  /*0b40*/  MUFU.RSQ R0, -QNAN ;  /* 0xffc0000000007908 */ /* 0x000e220000001400 */
[----:B------:R-:W-:Y:S05]  /*0b50*/  BRA `(.L_x_8) ;  /* 0x0000000000047947 */ /* 0x000fea0003800000 */
.L_x_2:
[----:B------:R-:W-:-:S07]  /*0b60*/  FADD.FTZ R0, R0, R3 ;  /* 0x0000000300007221 */ /* 0x000fce0000010000 */
.L_x_8:
[----:B------:R-:W-:-:S04]  /*0b70*/  IMAD.MOV.U32 R7, RZ, RZ, 0x0 ;  /* 0x00000000ff077424 */ /* 0x000fc800078e00ff */
[----:B0-----:R-:W-:Y:S05]  /*0b80*/  RET.REL.NODEC R6 `(_Z9wave_stepPfS_S_iff) ;  /* 0xfffffff4061c7950 */ /* 0x001fea0003c3ffff */
.L_x_9:
[----:B------:R-:W-:-:S00]  /*0b90*/  BRA `(.L_x_9) ;  /* 0xfffffffc00fc7947 */ /* 0x000fc0000383ffff */
[----:B------:R-:W-:-:S00]  /*0ba0*/  NOP ;  /* 0x0000000000007918 */ /* 0x000fc00000000000 */
        /* <DEDUP_REMOVED lines=13> */
.L_x_10:


//--------------------- .nv.shared.reserved.0     --------------------------
	.section	.nv.shared.reserved.0,"aw",@nobits
	.weak		__nv_reservedSMEM_offset_0_alias
	.size		__nv_reservedSMEM_offset_0_alias, 0, 64
	.other		__nv_reservedSMEM_offset_0_alias,@"STO_CUDA_RESERVED_SHARED STV_DEFAULT"
__nv_reservedSMEM_offset_0_alias:
	.zero		0
	.zero		64


//--------------------- .nv.constant0._Z9wave_stepPfS_S_iff --------------------------
	.section	.nv.constant0._Z9wave_stepPfS_S_iff,"a",@progbits
	.sectionflags	@""
	.align	4
.nv.constant0._Z9wave_stepPfS_S_iff:
	.zero		932


//--------------------- SYMBOLS --------------------------

	.type		.nv.reservedSmem.offset0,@object
	.size		.nv.reservedSmem.offset0,0x4
